	.headerflags	@"EF_CUDA_TEXMODE_UNIFIED EF_CUDA_64BIT_ADDRESS EF_CUDA_ACCELERATORS EF_CUDA_SM90 EF_CUDA_VIRTUAL_SM(EF_CUDA_SM90)"
	.elftype	@"ET_EXEC"


//--------------------- .nv.info                  --------------------------
	.section	.nv.info,"",@"SHT_CUDA_INFO"
	.align	4


	//----- nvinfo : EIATTR_REGCOUNT
	.align		4
        /*0000*/ 	.byte	0x04, 0x2f
        /*0002*/ 	.short	(.L_3 - .L_2)
	.align		4
.L_2:
        /*0004*/ 	.word	index@(triton_poi_fused__native_batch_norm_legit_no_training_add_1)
        /*0008*/ 	.word	0x00000014


	//----- nvinfo : EIATTR_MIN_STACK_SIZE
	.align		4
.L_3:
        /*000c*/ 	.byte	0x04, 0x12
        /*000e*/ 	.short	(.L_5 - .L_4)
	.align		4
.L_4:
        /*0010*/ 	.word	index@(triton_poi_fused__native_batch_norm_legit_no_training_add_1)
        /*0014*/ 	.word	0x00000000


	//----- nvinfo : EIATTR_FRAME_SIZE
	.align		4
.L_5:
        /*0018*/ 	.byte	0x04, 0x11
        /*001a*/ 	.short	(.L_7 - .L_6)
	.align		4
.L_6:
        /*001c*/ 	.word	index@(triton_poi_fused__native_batch_norm_legit_no_training_add_1)
        /*0020*/ 	.word	0x00000000


	//----- nvinfo : EIATTR_MIN_STACK_SIZE
	.align		4
.L_7:
        /*0024*/ 	.byte	0x04, 0x12
        /*0026*/ 	.short	(.L_9 - .L_8)
	.align		4
.L_8:
        /*0028*/ 	.word	index@(triton_poi_fused__native_batch_norm_legit_no_training_add_1)
        /*002c*/ 	.word	0x00000000
.L_9:


//--------------------- .nv.info.triton_poi_fused__native_batch_norm_legit_no_training_add_1 --------------------------
	.section	.nv.info.triton_poi_fused__native_batch_norm_legit_no_training_add_1,"",@"SHT_CUDA_INFO"
	.sectionflags	@""
	.align	4


	//----- nvinfo : EIATTR_CUDA_API_VERSION
	.align		4
        /*0000*/ 	.byte	0x04, 0x37
        /*0002*/ 	.short	(.L_11 - .L_10)
.L_10:
        /*0004*/ 	.word	0x0000007c


	//----- nvinfo : EIATTR_KPARAM_INFO
	.align		4
.L_11:
        /*0008*/ 	.byte	0x04, 0x17
        /*000a*/ 	.short	(.L_13 - .L_12)
.L_12:
        /*000c*/ 	.word	0x00000000
        /*0010*/ 	.short	0x0007
        /*0012*/ 	.short	0x0038
        /*0014*/ 	.byte	0x00, 0xf0, 0x11, 0x00


	//----- nvinfo : EIATTR_KPARAM_INFO
	.align		4
.L_13:
        /*0018*/ 	.byte	0x04, 0x17
        /*001a*/ 	.short	(.L_15 - .L_14)
.L_14:
        /*001c*/ 	.word	0x00000000
        /*0020*/ 	.short	0x0006
        /*0022*/ 	.short	0x0030
        /*0024*/ 	.byte	0x00, 0xf4, 0x21, 0x00


	//----- nvinfo : EIATTR_KPARAM_INFO
	.align		4
.L_15:
        /*0028*/ 	.byte	0x04, 0x17
        /*002a*/ 	.short	(.L_17 - .L_16)
.L_16:
        /*002c*/ 	.word	0x00000000
        /*0030*/ 	.short	0x0005
        /*0032*/ 	.short	0x0028
        /*0034*/ 	.byte	0x00, 0xf4, 0x21, 0x00


	//----- nvinfo : EIATTR_KPARAM_INFO
	.align		4
.L_17:
        /*0038*/ 	.byte	0x04, 0x17
        /*003a*/ 	.short	(.L_19 - .L_18)
.L_18:
        /*003c*/ 	.word	0x00000000
        /*0040*/ 	.short	0x0004
        /*0042*/ 	.short	0x0020
        /*0044*/ 	.byte	0x00, 0xf4, 0x21, 0x00


	//----- nvinfo : EIATTR_KPARAM_INFO
	.align		4
.L_19:
        /*0048*/ 	.byte	0x04, 0x17
        /*004a*/ 	.short	(.L_21 - .L_20)
.L_20:
        /*004c*/ 	.word	0x00000000
        /*0050*/ 	.short	0x0003
        /*0052*/ 	.short	0x0018
        /*0054*/ 	.byte	0x00, 0xf4, 0x21, 0x00


	//----- nvinfo : EIATTR_KPARAM_INFO
	.align		4
.L_21:
        /*0058*/ 	.byte	0x04, 0x17
        /*005a*/ 	.short	(.L_23 - .L_22)
.L_22:
        /*005c*/ 	.word	0x00000000
        /*0060*/ 	.short	0x0002
        /*0062*/ 	.short	0x0010
        /*0064*/ 	.byte	0x00, 0xf4, 0x21, 0x00


	//----- nvinfo : EIATTR_KPARAM_INFO
	.align		4
.L_23:
        /*0068*/ 	.byte	0x04, 0x17
        /*006a*/ 	.short	(.L_25 - .L_24)
.L_24:
        /*006c*/ 	.word	0x00000000
        /*0070*/ 	.short	0x0001
        /*0072*/ 	.short	0x0008
        /*0074*/ 	.byte	0x00, 0xf4, 0x21, 0x00


	//----- nvinfo : EIATTR_KPARAM_INFO
	.align		4
.L_25:
        /*0078*/ 	.byte	0x04, 0x17
        /*007a*/ 	.short	(.L_27 - .L_26)
.L_26:
        /*007c*/ 	.word	0x00000000
        /*0080*/ 	.short	0x0000
        /*0082*/ 	.short	0x0000
        /*0084*/ 	.byte	0x00, 0xf4, 0x21, 0x00


	//----- nvinfo : EIATTR_SPARSE_MMA_MASK
	.align		4
.L_27:
        /*0088*/ 	.byte	0x03, 0x50
        /*008a*/ 	.short	0x0000


	//----- nvinfo : EIATTR_MAXREG_COUNT
	.align		4
        /*008c*/ 	.byte	0x03, 0x1b
        /*008e*/ 	.short	0x00ff


	//----- nvinfo : EIATTR_EXIT_INSTR_OFFSETS
	.align		4
        /*0090*/ 	.byte	0x04, 0x1c
        /*0092*/ 	.short	(.L_29 - .L_28)


	//   ....[0]....
.L_28:
        /*0094*/ 	.word	0x00000260


	//----- nvinfo : EIATTR_REQNTID
	.align		4
.L_29:
        /*0098*/ 	.byte	0x04, 0x10
        /*009a*/ 	.short	(.L_31 - .L_30)
.L_30:
        /*009c*/ 	.word	0x00000080
        /*00a0*/ 	.word	0x00000001
        /*00a4*/ 	.word	0x00000001


	//----- nvinfo : EIATTR_CBANK_PARAM_SIZE
	.align		4
.L_31:
        /*00a8*/ 	.byte	0x03, 0x19
        /*00aa*/ 	.short	0x003c


	//----- nvinfo : EIATTR_PARAM_CBANK
	.align		4
        /*00ac*/ 	.byte	0x04, 0x0a
        /*00ae*/ 	.short	(.L_33 - .L_32)
	.align		4
.L_32:
        /*00b0*/ 	.word	index@(.nv.constant0.triton_poi_fused__native_batch_norm_legit_no_training_add_1)
        /*00b4*/ 	.short	0x0210
        /*00b6*/ 	.short	0x003c


	//----- nvinfo : EIATTR_SW_WAR
	.align		4
.L_33:
        /*00b8*/ 	.byte	0x04, 0x36
        /*00ba*/ 	.short	(.L_35 - .L_34)
.L_34:
        /*00bc*/ 	.word	0x00000008
.L_35:


//--------------------- .nv.callgraph             --------------------------
	.section	.nv.callgraph,"",@"SHT_CUDA_CALLGRAPH"
	.align	4
	.sectionentsize	8
	.align		4
        /*0000*/ 	.word	0x00000000
	.align		4
        /*0004*/ 	.word	0xffffffff
	.align		4
        /*0008*/ 	.word	0x00000000
	.align		4
        /*000c*/ 	.word	0xfffffffe
	.align		4
        /*0010*/ 	.word	0x00000000
	.align		4
        /*0014*/ 	.word	0xfffffffd
	.align		4
        /*0018*/ 	.word	0x00000000
	.align		4
        /*001c*/ 	.word	0xfffffffc


//--------------------- .nv.constant4             --------------------------
	.section	.nv.constant4,"a",@progbits
	.align	8
	.align		8
.nv.constant4:
        /*0000*/ 	.dword	_$_str
	.align		8
        /*0008*/ 	.dword	_$_str_$_2


//--------------------- .text.triton_poi_fused__native_batch_norm_legit_no_training_add_1 --------------------------
	.section	.text.triton_poi_fused__native_batch_norm_legit_no_training_add_1,"ax",@progbits
	.align	128
        .global         triton_poi_fused__native_batch_norm_legit_no_training_add_1
        .type           triton_poi_fused__native_batch_norm_legit_no_training_add_1,@function
        .size           triton_poi_fused__native_batch_norm_legit_no_training_add_1,(.L_x_1 - triton_poi_fused__native_batch_norm_legit_no_training_add_1)
        .other          triton_poi_fused__native_batch_norm_legit_no_training_add_1,@"STO_CUDA_ENTRY STV_DEFAULT"
triton_poi_fused__native_batch_norm_legit_no_training_add_1:
.text.triton_poi_fused__native_batch_norm_legit_no_training_add_1:
[----:B------:R-:W-:Y:S08]  /*0000*/  LDC R1, c[0x0][0x28] ;  /* 0x00000a00ff017b82 */ /* 0x000ff00000000800 */
[----:B------:R-:W1:Y:S01]  /*0010*/  LDC.64 R8, c[0x0][0x220] ;  /* 0x00008800ff087b82 */ /* 0x000e620000000a00 */
[----:B------:R-:W-:Y:S01]  /*0020*/  ULDC.64 UR4, c[0x0][0x208] ;  /* 0x0000820000047ab9 */ /* 0x000fe20000000a00 */
[----:B------:R-:W2:Y:S01]  /*0030*/  S2R R0, SR_TID.X ;  /* 0x0000000000007919 */ /* 0x000ea20000002100 */
[----:B------:R-:W3:Y:S05]  /*0040*/  S2R R17, SR_CTAID.X ;  /* 0x0000000000117919 */ /* 0x000eea0000002500 */
[----:B------:R-:W4:Y:S08]  /*0050*/  LDC.64 R4, c[0x0][0x210] ;  /* 0x00008400ff047b82 */ /* 0x000f300000000a00 */
[----:B------:R-:W5:Y:S01]  /*0060*/  LDC.64 R6, c[0x0][0x218] ;  /* 0x00008600ff067b82 */ /* 0x000f620000000a00 */
[----:B-1----:R1:W4:Y:S07]  /*0070*/  LDG.E R15, desc[UR4][R8.64] ;  /* 0x00000004080f7981 */ /* 0x00232e000c1e1900 */
[----:B------:R-:W1:Y:S08]  /*0080*/  LDC.64 R12, c[0x0][0x238] ;  /* 0x00008e00ff0c7b82 */ /* 0x000e700000000a00 */
[----:B------:R-:W4:Y:S01]  /*0090*/  LDC.64 R10, c[0x0][0x228] ;  /* 0x00008a00ff0a7b82 */ /* 0x000f220000000a00 */
[----:B--2---:R-:W-:-:S04]  /*00a0*/  LOP3.LUT R0, R0, 0x7f, RZ, 0xc0, !PT ;  /* 0x0000007f00007812 */ /* 0x004fc800078ec0ff */
[----:B---3--:R-:W-:Y:S01]  /*00b0*/  LEA R0, R17, R0, 0x7 ;  /* 0x0000000011007211 */ /* 0x008fe200078e38ff */
[----:B-----5:R-:W2:Y:S02]  /*00c0*/  LDG.E R7, desc[UR4][R6.64] ;  /* 0x0000000406077981 */ /* 0x020ea4000c1e1900 */
[----:B------:R-:W3:Y:S02]  /*00d0*/  LDC.64 R2, c[0x0][0x230] ;  /* 0x00008c00ff027b82 */ /* 0x000ee40000000a00 */
[----:B----4-:R-:W-:-:S05]  /*00e0*/  IMAD.WIDE R4, R0, 0x4, R4 ;  /* 0x0000000400047825 */ /* 0x010fca00078e0204 */
[----:B------:R4:W2:Y:S01]  /*00f0*/  LDG.E R14, desc[UR4][R4.64] ;  /* 0x00000004040e7981 */ /* 0x0008a2000c1e1900 */
[----:B-1----:R-:W-:-:S06]  /*0100*/  IMAD.WIDE R8, R0, 0x4, R12 ;  /* 0x0000000400087825 */ /* 0x002fcc00078e020c */
[----:B------:R-:W5:Y:S01]  /*0110*/  LDG.E R8, desc[UR4][R8.64] ;  /* 0x0000000408087981 */ /* 0x000f62000c1e1900 */
[----:B----4-:R-:W1:Y:S03]  /*0120*/  LDC.64 R4, c[0x0][0x240] ;  /* 0x00009000ff047b82 */ /* 0x010e660000000a00 */
[----:B0-----:R0:W4:Y:S04]  /*0130*/  LDG.E R10, desc[UR4][R10.64] ;  /* 0x000000040a0a7981 */ /* 0x001128000c1e1900 */
[----:B---3--:R3:W4:Y:S01]  /*0140*/  LDG.E R3, desc[UR4][R2.64] ;  /* 0x0000000402037981 */ /* 0x008722000c1e1900 */
[----:B0-----:R-:W-:Y:S01]  /*0150*/  HFMA2.MMA R11, -RZ, RZ, 1.625, 0 ;  /* 0x3e800000ff0b7435 */ /* 0x001fe200000001ff */
[----:B------:R-:W-:-:S04]  /*0160*/  FADD R15, R15, 9.9999997473787516356e-06 ;  /* 0x3727c5ac0f0f7421 */ /* 0x000fc80000000000 */
[----:B------:R-:W0:Y:S02]  /*0170*/  MUFU.SQRT R12, R15 ;  /* 0x0000000f000c7308 */ /* 0x000e240000002000 */
[C---:B0-----:R-:W-:Y:S02]  /*0180*/  FSETP.GT.AND P0, PT, R12.reuse, 8.50705917302346158658e+37, PT ;  /* 0x7e8000000c00780b */ /* 0x041fe40003f04000 */
[----:B------:R-:W-:-:S11]  /*0190*/  FSETP.GEU.AND P1, PT, R12, 1.175494350822287508e-38, PT ;  /* 0x008000000c00780b */ /* 0x000fd60003f2e000 */
[----:B------:R-:W-:-:S04]  /*01a0*/  @P0 FMUL R12, R12, 0.25 ;  /* 0x3e8000000c0c0820 */ /* 0x000fc80000400000 */
[----:B------:R-:W-:-:S06]  /*01b0*/  @!P1 FMUL R12, R12, 16777216 ;  /* 0x4b8000000c0c9820 */ /* 0x000fcc0000400000 */
[----:B------:R-:W3:Y:S01]  /*01c0*/  MUFU.RCP R12, R12 ;  /* 0x0000000c000c7308 */ /* 0x000ee20000001000 */
[----:B------:R-:W-:Y:S01]  /*01d0*/  FSEL R11, R11, 1, P0 ;  /* 0x3f8000000b0b7808 */ /* 0x000fe20000000000 */
[----:B--2---:R-:W-:-:S04]  /*01e0*/  FADD R7, R14, -R7 ;  /* 0x800000070e077221 */ /* 0x004fc80000000000 */
[----:B------:R-:W-:-:S04]  /*01f0*/  @!P1 FMUL R11, R11, 16777216 ;  /* 0x4b8000000b0b9820 */ /* 0x000fc80000400000 */
[----:B---3--:R-:W-:-:S04]  /*0200*/  FMUL R2, R12, R11 ;  /* 0x0000000b0c027220 */ /* 0x008fc80000400000 */
[----:B------:R-:W-:-:S04]  /*0210*/  FMUL R2, R7, R2 ;  /* 0x0000000207027220 */ /* 0x000fc80000400000 */
[----:B----4-:R-:W-:Y:S01]  /*0220*/  FFMA R7, R10, R2, R3 ;  /* 0x000000020a077223 */ /* 0x010fe20000000003 */
[----:B-1----:R-:W-:-:S04]  /*0230*/  IMAD.WIDE R2, R0, 0x4, R4 ;  /* 0x0000000400027825 */ /* 0x002fc800078e0204 */
[----:B-----5:R-:W-:-:S05]  /*0240*/  FADD R7, R8, R7 ;  /* 0x0000000708077221 */ /* 0x020fca0000000000 */
[----:B------:R-:W-:Y:S01]  /*0250*/  STG.E desc[UR4][R2.64], R7 ;  /* 0x0000000702007986 */ /* 0x000fe2000c101904 */
[----:B------:R-:W-:Y:S05]  /*0260*/  EXIT ;  /* 0x000000000000794d */ /* 0x000fea0003800000 */
.L_x_0:
[----:B------:R-:W-:-:S00]  /*0270*/  BRA `(.L_x_0) ;  /* 0xfffffffc00fc7947 */ /* 0x000fc0000383ffff */
[----:B------:R-:W-:-:S00]  /*0280*/  NOP ;  /* 0x0000000000007918 */ /* 0x000fc00000000000 */
[----:B------:R-:W-:-:S00]  /*0290*/  NOP ;  /* 0x0000000000007918 */ /* 0x000fc00000000000 */
[----:B------:R-:W-:-:S00]  /*02a0*/  NOP ;  /* 0x0000000000007918 */ /* 0x000fc00000000000 */
[----:B------:R-:W-:-:S00]  /*02b0*/  NOP ;  /* 0x0000000000007918 */ /* 0x000fc00000000000 */
[----:B------:R-:W-:-:S00]  /*02c0*/  NOP ;  /* 0x0000000000007918 */ /* 0x000fc00000000000 */
[----:B------:R-:W-:-:S00]  /*02d0*/  NOP ;  /* 0x0000000000007918 */ /* 0x000fc00000000000 */
[----:B------:R-:W-:-:S00]  /*02e0*/  NOP ;  /* 0x0000000000007918 */ /* 0x000fc00000000000 */
[----:B------:R-:W-:-:S00]  /*02f0*/  NOP ;  /* 0x0000000000007918 */ /* 0x000fc00000000000 */
.L_x_1:


//--------------------- .nv.global.init           --------------------------
	.section	.nv.global.init,"aw",@progbits
.nv.global.init:
	.type		_$_str,@object
	.size		_$_str,(_$_str_$_2 - _$_str)
_$_str:
        /*0000*/ 	.byte	0x5f, 0x5f, 0x43, 0x55, 0x44, 0x41, 0x5f, 0x46, 0x54, 0x5a, 0x00
	.type		_$_str_$_2,@object
	.size		_$_str_$_2,(.L_1 - _$_str_$_2)
_$_str_$_2:
        /*000b*/ 	.byte	0x5f, 0x5f, 0x43, 0x55, 0x44, 0x41, 0x5f, 0x50, 0x52, 0x45, 0x43, 0x5f, 0x53, 0x51, 0x52, 0x54
        /*001b*/ 	.byte	0x00
.L_1:


//--------------------- .nv.constant0.triton_poi_fused__native_batch_norm_legit_no_training_add_1 --------------------------
	.section	.nv.constant0.triton_poi_fused__native_batch_norm_legit_no_training_add_1,"a",@progbits
	.sectionflags	@""
	.align	4
.nv.constant0.triton_poi_fused__native_batch_norm_legit_no_training_add_1:
	.zero		588
